//
// Generated by NVIDIA NVVM Compiler
//
// Compiler Build ID: CL-36424714
// Cuda compilation tools, release 13.0, V13.0.88
// Based on NVVM 20.0.0
//

.version 9.0
.target sm_100
.address_size 64

	// .globl	_Z5hellov
.extern .func  (.param .b32 func_retval0) vprintf
(
	.param .b64 vprintf_param_0,
	.param .b64 vprintf_param_1
)
;
.global .align 1 .b8 $str[7] = {104, 101, 108, 108, 111, 10};

.visible .entry _Z5hellov()
{
	.reg .b32 	%r<3>;
	.reg .b64 	%rd<3>;

	mov.u64 	%rd1, $str;
	cvta.global.u64 	%rd2, %rd1;
	{ // callseq 0, 0
	.param .b64 param0;
	st.param.b64 	[param0], %rd2;
	.param .b64 param1;
	st.param.b64 	[param1], 0;
	.param .b32 retval0;
	call.uni (retval0), 
	vprintf, 
	(
	param0, 
	param1
	);
	ld.param.b32 	%r1, [retval0];
	} // callseq 0
	ret;

}


// ===== COMPILED SASS (sm_100) =====

	.target	sm_100

	.elftype	@"ET_EXEC"


//--------------------- .note.nv.tkinfo           --------------------------
	.section	.note.nv.tkinfo,"",@"SHT_NOTE"
	.sectionflags	@"SHF_NOTE_NV_TKINFO"
	.tkinfo
        /*0018*/ 	.word	0x00000002
        /*0030*/ 	.string	""
        /*0030*/ 	.string	"ptxas"
        /*0030*/ 	.string	"Cuda compilation tools, release 13.0, V13.0.88"
        /*0030*/ 	.string	"Build cuda_13.0.r13.0/compiler.36424714_0"
        /*0030*/ 	.string	"-arch sm_100 -m 64 "



//--------------------- .note.nv.cuinfo           --------------------------
	.section	.note.nv.cuinfo,"",@"SHT_NOTE"
	.sectionflags	@"SHF_NOTE_NV_CUINFO"
        /*0018*/ 	.short	0x0002
        /*001a*/ 	.short	0x0064
        /*001c*/ 	.short	0x0082
	.zero		2


//--------------------- .nv.info                  --------------------------
	.section	.nv.info,"",@"SHT_CUDA_INFO"
	.align	4


	//----- nvinfo : EIATTR_REGCOUNT
	.align		4
        /*0000*/ 	.byte	0x04, 0x2f
        /*0002*/ 	.short	(.L_2 - .L_1)
	.align		4
.L_1:
        /*0004*/ 	.word	index@(_Z5hellov)
        /*0008*/ 	.word	0x00000018


	//----- nvinfo : EIATTR_FRAME_SIZE
	.align		4
.L_2:
        /*000c*/ 	.byte	0x04, 0x11
        /*000e*/ 	.short	(.L_4 - .L_3)
	.align		4
.L_3:
        /*0010*/ 	.word	index@(_Z5hellov)
        /*0014*/ 	.word	0x00000000


	//----- nvinfo : EIATTR_MIN_STACK_SIZE
	.align		4
.L_4:
        /*0018*/ 	.byte	0x04, 0x12
        /*001a*/ 	.short	(.L_6 - .L_5)
	.align		4
.L_5:
        /*001c*/ 	.word	index@(_Z5hellov)
        /*0020*/ 	.word	0x00000000
.L_6:


//--------------------- .nv.compat                --------------------------
	.section	.nv.compat,"",@"SHT_CUDA_COMPAT_INFO"
	.align	4
        /*0000*/ 	.byte	0x02, 0x09, 0x00, 0x00, 0x02, 0x02, 0x01, 0x00, 0x02, 0x05, 0x05, 0x00, 0x03, 0x07, 0x01, 0x01
        /*0010*/ 	.byte	0x02, 0x03, 0x00, 0x00, 0x02, 0x06, 0x01, 0x00, 0x04, 0x0b, 0x08, 0x00, 0x09, 0x00, 0x00, 0x00
        /*0020*/ 	.byte	0x00, 0x00, 0x00, 0x00


//--------------------- .nv.info._Z5hellov        --------------------------
	.section	.nv.info._Z5hellov,"",@"SHT_CUDA_INFO"
	.sectionflags	@""
	.align	4


	//----- nvinfo : EIATTR_CUDA_API_VERSION
	.align		4
        /*0000*/ 	.byte	0x04, 0x37
        /*0002*/ 	.short	(.L_8 - .L_7)
.L_7:
        /*0004*/ 	.word	0x00000082


	//----- nvinfo : EIATTR_SPARSE_MMA_MASK
	.align		4
.L_8:
        /*0008*/ 	.byte	0x03, 0x50
        /*000a*/ 	.short	0x0000


	//----- nvinfo : EIATTR_MAXREG_COUNT
	.align		4
        /*000c*/ 	.byte	0x03, 0x1b
        /*000e*/ 	.short	0x00ff


	//----- nvinfo : EIATTR_EXTERNS
	.align		4
        /*0010*/ 	.byte	0x04, 0x0f
        /*0012*/ 	.short	(.L_10 - .L_9)


	//   ....[0]....
	.align		4
.L_9:
        /*0014*/ 	.word	index@(vprintf)


	//----- nvinfo : EIATTR_MERCURY_ISA_VERSION
	.align		4
.L_10:
        /*0018*/ 	.byte	0x03, 0x5f
        /*001a*/ 	.short	0x0101


	//----- nvinfo : EIATTR_VRC_CTA_INIT_COUNT
	.align		4
        /*001c*/ 	.byte	0x02, 0x4a
	.zero		1
	.zero		1


	//----- nvinfo : EIATTR_SYSCALL_OFFSETS
	.align		4
        /*0020*/ 	.byte	0x04, 0x46
        /*0022*/ 	.short	(.L_12 - .L_11)


	//   ....[0]....
.L_11:
        /*0024*/ 	.word	0x00000080


	//----- nvinfo : EIATTR_EXIT_INSTR_OFFSETS
	.align		4
.L_12:
        /*0028*/ 	.byte	0x04, 0x1c
        /*002a*/ 	.short	(.L_14 - .L_13)


	//   ....[0]....
.L_13:
        /*002c*/ 	.word	0x00000090


	//----- nvinfo : EIATTR_SW_WAR
	.align		4
.L_14:
        /*0030*/ 	.byte	0x04, 0x36
        /*0032*/ 	.short	(.L_16 - .L_15)
.L_15:
        /*0034*/ 	.word	0x00000008
.L_16:


//--------------------- .nv.callgraph             --------------------------
	.section	.nv.callgraph,"",@"SHT_CUDA_CALLGRAPH"
	.align	4
	.sectionentsize	8
	.align		4
        /*0000*/ 	.word	0x00000000
	.align		4
        /*0004*/ 	.word	0xffffffff
	.align		4
        /*0008*/ 	.word	index@(_Z5hellov)
	.align		4
        /*000c*/ 	.word	index@(vprintf)
	.align		4
        /*0010*/ 	.word	0x00000000
	.align		4
        /*0014*/ 	.word	0xfffffffe
	.align		4
        /*0018*/ 	.word	0x00000000
	.align		4
        /*001c*/ 	.word	0xfffffffd
	.align		4
        /*0020*/ 	.word	0x00000000
	.align		4
        /*0024*/ 	.word	0xfffffffc


//--------------------- .nv.constant4             --------------------------
	.section	.nv.constant4,"a",@progbits
	.align	8
	.align		8
.nv.constant4:
        /*0000*/ 	.dword	vprintf
	.align		8
        /*0008*/ 	.dword	$str


//--------------------- .text._Z5hellov           --------------------------
	.section	.text._Z5hellov,"ax",@progbits
	.align	128
        .global         _Z5hellov
        .type           _Z5hellov,@function
        .size           _Z5hellov,(.L_x_2 - _Z5hellov)
        .other          _Z5hellov,@"STO_CUDA_ENTRY STV_DEFAULT"
_Z5hellov:
.text._Z5hellov:
[----:B------:R-:W0:Y:S01]  /*0000*/  LDC R1, c[0x0][0x37c] ;  /* 0x0000df00ff017b82 */ /* 0x000e220000000800 */
[----:B------:R-:W-:Y:S01]  /*0010*/  MOV R0, 0x0 ;  /* 0x0000000000007802 */ /* 0x000fe20000000f00 */
[----:B------:R-:W1:Y:S01]  /*0020*/  LDCU.64 UR4, c[0x4][0x8] ;  /* 0x01000100ff0477ac */ /* 0x000e620008000a00 */
[----:B------:R-:W-:-:S05]  /*0030*/  CS2R R6, SRZ ;  /* 0x0000000000067805 */ /* 0x000fca000001ff00 */
[----:B------:R2:W3:Y:S01]  /*0040*/  LDC.64 R2, c[0x4][R0] ;  /* 0x0100000000027b82 */ /* 0x0004e20000000a00 */
[----:B-1----:R-:W-:Y:S02]  /*0050*/  IMAD.U32 R4, RZ, RZ, UR4 ;  /* 0x00000004ff047e24 */ /* 0x002fe4000f8e00ff */
[----:B--2---:R-:W-:-:S07]  /*0060*/  IMAD.U32 R5, RZ, RZ, UR5 ;  /* 0x00000005ff057e24 */ /* 0x004fce000f8e00ff */
[----:B------:R-:W-:-:S07]  /*0070*/  LEPC R20, `(.L_x_0) ;  /* 0x000000001014794e */ /* 0x000fce0000000000 */
[----:B0--3--:R-:W-:Y:S05]  /*0080*/  CALL.ABS.NOINC R2 ;  /* 0x0000000002007343 */ /* 0x009fea0003c00000 */
.L_x_0:
[----:B------:R-:W-:Y:S05]  /*0090*/  EXIT ;  /* 0x000000000000794d */ /* 0x000fea0003800000 */
.L_x_1:
[----:B------:R-:W-:-:S00]  /*00a0*/  BRA `(.L_x_1) ;  /* 0xfffffffc00fc7947 */ /* 0x000fc0000383ffff */
[----:B------:R-:W-:-:S00]  /*00b0*/  NOP ;  /* 0x0000000000007918 */ /* 0x000fc00000000000 */
        /* <DEDUP_REMOVED lines=12> */
.L_x_2:


//--------------------- .nv.global.init           --------------------------
	.section	.nv.global.init,"aw",@progbits
.nv.global.init:
	.type		$str,@object
	.size		$str,(.L_0 - $str)
$str:
        /*0000*/ 	.byte	0x68, 0x65, 0x6c, 0x6c, 0x6f, 0x0a, 0x00
.L_0:


//--------------------- .nv.shared.reserved.0     --------------------------
	.section	.nv.shared.reserved.0,"aw",@nobits
	.weak		__nv_reservedSMEM_offset_0_alias
	.size		__nv_reservedSMEM_offset_0_alias, 0, 64
	.other		__nv_reservedSMEM_offset_0_alias,@"STO_CUDA_RESERVED_SHARED STV_DEFAULT"
__nv_reservedSMEM_offset_0_alias:
	.zero		0
	.zero		64


//--------------------- .nv.constant0._Z5hellov   --------------------------
	.section	.nv.constant0._Z5hellov,"a",@progbits
	.sectionflags	@""
	.align	4
.nv.constant0._Z5hellov:
	.zero		896


//--------------------- SYMBOLS --------------------------

	.type		.nv.reservedSmem.offset0,@object
	.size		.nv.reservedSmem.offset0,0x4
	.type		vprintf,@function
